//
// Generated by NVIDIA NVVM Compiler
//
// Compiler Build ID: CL-36424714
// Cuda compilation tools, release 13.0, V13.0.88
// Based on NVVM 20.0.0
//

.version 9.0
.target sm_100
.address_size 64

	// .globl	_Z19kernel_weigthed_sumPfS_S_S_S_S_S_i

.visible .entry _Z19kernel_weigthed_sumPfS_S_S_S_S_S_i(
	.param .u64 .ptr .align 1 _Z19kernel_weigthed_sumPfS_S_S_S_S_S_i_param_0,
	.param .u64 .ptr .align 1 _Z19kernel_weigthed_sumPfS_S_S_S_S_S_i_param_1,
	.param .u64 .ptr .align 1 _Z19kernel_weigthed_sumPfS_S_S_S_S_S_i_param_2,
	.param .u64 .ptr .align 1 _Z19kernel_weigthed_sumPfS_S_S_S_S_S_i_param_3,
	.param .u64 .ptr .align 1 _Z19kernel_weigthed_sumPfS_S_S_S_S_S_i_param_4,
	.param .u64 .ptr .align 1 _Z19kernel_weigthed_sumPfS_S_S_S_S_S_i_param_5,
	.param .u64 .ptr .align 1 _Z19kernel_weigthed_sumPfS_S_S_S_S_S_i_param_6,
	.param .u32 _Z19kernel_weigthed_sumPfS_S_S_S_S_S_i_param_7
)
{
	.reg .pred 	%p<2>;
	.reg .b32 	%r<6>;
	.reg .b32 	%f<16>;
	.reg .b64 	%rd<23>;

	ld.param.u64 	%rd2, [_Z19kernel_weigthed_sumPfS_S_S_S_S_S_i_param_1];
	ld.param.u64 	%rd3, [_Z19kernel_weigthed_sumPfS_S_S_S_S_S_i_param_2];
	ld.param.u64 	%rd4, [_Z19kernel_weigthed_sumPfS_S_S_S_S_S_i_param_3];
	ld.param.u64 	%rd5, [_Z19kernel_weigthed_sumPfS_S_S_S_S_S_i_param_4];
	ld.param.u64 	%rd6, [_Z19kernel_weigthed_sumPfS_S_S_S_S_S_i_param_5];
	ld.param.u64 	%rd7, [_Z19kernel_weigthed_sumPfS_S_S_S_S_S_i_param_6];
	ld.param.u32 	%r2, [_Z19kernel_weigthed_sumPfS_S_S_S_S_S_i_param_7];
	mov.u32 	%r3, %tid.x;
	mov.u32 	%r4, %ctaid.x;
	mov.u32 	%r5, %ntid.x;
	mad.lo.s32 	%r1, %r4, %r5, %r3;
	setp.ge.s32 	%p1, %r1, %r2;
	@%p1 bra 	$L__BB0_2;
	ld.param.u64 	%rd22, [_Z19kernel_weigthed_sumPfS_S_S_S_S_S_i_param_0];
	cvta.to.global.u64 	%rd8, %rd7;
	cvta.to.global.u64 	%rd9, %rd2;
	cvta.to.global.u64 	%rd10, %rd3;
	cvta.to.global.u64 	%rd11, %rd4;
	cvta.to.global.u64 	%rd12, %rd5;
	cvta.to.global.u64 	%rd13, %rd6;
	cvta.to.global.u64 	%rd14, %rd22;
	ld.global.f32 	%f1, [%rd8];
	mul.wide.s32 	%rd15, %r1, 4;
	add.s64 	%rd16, %rd9, %rd15;
	ld.global.f32 	%f2, [%rd16];
	ld.global.f32 	%f3, [%rd8+4];
	add.s64 	%rd17, %rd10, %rd15;
	ld.global.f32 	%f4, [%rd17];
	mul.f32 	%f5, %f3, %f4;
	fma.rn.f32 	%f6, %f1, %f2, %f5;
	ld.global.f32 	%f7, [%rd8+8];
	add.s64 	%rd18, %rd11, %rd15;
	ld.global.f32 	%f8, [%rd18];
	fma.rn.f32 	%f9, %f7, %f8, %f6;
	ld.global.f32 	%f10, [%rd8+12];
	add.s64 	%rd19, %rd12, %rd15;
	ld.global.f32 	%f11, [%rd19];
	fma.rn.f32 	%f12, %f10, %f11, %f9;
	ld.global.f32 	%f13, [%rd8+16];
	add.s64 	%rd20, %rd13, %rd15;
	ld.global.f32 	%f14, [%rd20];
	fma.rn.f32 	%f15, %f13, %f14, %f12;
	add.s64 	%rd21, %rd14, %rd15;
	st.global.f32 	[%rd21], %f15;
$L__BB0_2:
	ret;

}


// ===== COMPILED SASS (sm_100) =====

	.target	sm_100

	.elftype	@"ET_EXEC"


//--------------------- .note.nv.tkinfo           --------------------------
	.section	.note.nv.tkinfo,"",@"SHT_NOTE"
	.sectionflags	@"SHF_NOTE_NV_TKINFO"
	.tkinfo
        /*0018*/ 	.word	0x00000002
        /*0030*/ 	.string	""
        /*0030*/ 	.string	"ptxas"
        /*0030*/ 	.string	"Cuda compilation tools, release 13.0, V13.0.88"
        /*0030*/ 	.string	"Build cuda_13.0.r13.0/compiler.36424714_0"
        /*0030*/ 	.string	"-arch sm_100 -m 64 "



//--------------------- .note.nv.cuinfo           --------------------------
	.section	.note.nv.cuinfo,"",@"SHT_NOTE"
	.sectionflags	@"SHF_NOTE_NV_CUINFO"
        /*0018*/ 	.short	0x0002
        /*001a*/ 	.short	0x0064
        /*001c*/ 	.short	0x0082
	.zero		2


//--------------------- .nv.info                  --------------------------
	.section	.nv.info,"",@"SHT_CUDA_INFO"
	.align	4


	//----- nvinfo : EIATTR_REGCOUNT
	.align		4
        /*0000*/ 	.byte	0x04, 0x2f
        /*0002*/ 	.short	(.L_1 - .L_0)
	.align		4
.L_0:
        /*0004*/ 	.word	index@(_Z19kernel_weigthed_sumPfS_S_S_S_S_S_i)
        /*0008*/ 	.word	0x0000001a


	//----- nvinfo : EIATTR_FRAME_SIZE
	.align		4
.L_1:
        /*000c*/ 	.byte	0x04, 0x11
        /*000e*/ 	.short	(.L_3 - .L_2)
	.align		4
.L_2:
        /*0010*/ 	.word	index@(_Z19kernel_weigthed_sumPfS_S_S_S_S_S_i)
        /*0014*/ 	.word	0x00000000


	//----- nvinfo : EIATTR_MIN_STACK_SIZE
	.align		4
.L_3:
        /*0018*/ 	.byte	0x04, 0x12
        /*001a*/ 	.short	(.L_5 - .L_4)
	.align		4
.L_4:
        /*001c*/ 	.word	index@(_Z19kernel_weigthed_sumPfS_S_S_S_S_S_i)
        /*0020*/ 	.word	0x00000000
.L_5:


//--------------------- .nv.compat                --------------------------
	.section	.nv.compat,"",@"SHT_CUDA_COMPAT_INFO"
	.align	4
        /*0000*/ 	.byte	0x02, 0x09, 0x00, 0x00, 0x02, 0x02, 0x01, 0x00, 0x02, 0x05, 0x05, 0x00, 0x03, 0x07, 0x01, 0x01
        /*0010*/ 	.byte	0x02, 0x03, 0x00, 0x00, 0x02, 0x06, 0x01, 0x00, 0x04, 0x0b, 0x08, 0x00, 0x09, 0x00, 0x00, 0x00
        /*0020*/ 	.byte	0x00, 0x00, 0x00, 0x00


//--------------------- .nv.info._Z19kernel_weigthed_sumPfS_S_S_S_S_S_i --------------------------
	.section	.nv.info._Z19kernel_weigthed_sumPfS_S_S_S_S_S_i,"",@"SHT_CUDA_INFO"
	.sectionflags	@""
	.align	4


	//----- nvinfo : EIATTR_CUDA_API_VERSION
	.align		4
        /*0000*/ 	.byte	0x04, 0x37
        /*0002*/ 	.short	(.L_7 - .L_6)
.L_6:
        /*0004*/ 	.word	0x00000082


	//----- nvinfo : EIATTR_KPARAM_INFO
	.align		4
.L_7:
        /*0008*/ 	.byte	0x04, 0x17
        /*000a*/ 	.short	(.L_9 - .L_8)
.L_8:
        /*000c*/ 	.word	0x00000000
        /*0010*/ 	.short	0x0007
        /*0012*/ 	.short	0x0038
        /*0014*/ 	.byte	0x00, 0xf0, 0x11, 0x00


	//----- nvinfo : EIATTR_KPARAM_INFO
	.align		4
.L_9:
        /*0018*/ 	.byte	0x04, 0x17
        /*001a*/ 	.short	(.L_11 - .L_10)
.L_10:
        /*001c*/ 	.word	0x00000000
        /*0020*/ 	.short	0x0006
        /*0022*/ 	.short	0x0030
        /*0024*/ 	.byte	0x00, 0xf5, 0x21, 0x00


	//----- nvinfo : EIATTR_KPARAM_INFO
	.align		4
.L_11:
        /*0028*/ 	.byte	0x04, 0x17
        /*002a*/ 	.short	(.L_13 - .L_12)
.L_12:
        /*002c*/ 	.word	0x00000000
        /*0030*/ 	.short	0x0005
        /*0032*/ 	.short	0x0028
        /*0034*/ 	.byte	0x00, 0xf5, 0x21, 0x00


	//----- nvinfo : EIATTR_KPARAM_INFO
	.align		4
.L_13:
        /*0038*/ 	.byte	0x04, 0x17
        /*003a*/ 	.short	(.L_15 - .L_14)
.L_14:
        /*003c*/ 	.word	0x00000000
        /*0040*/ 	.short	0x0004
        /*0042*/ 	.short	0x0020
        /*0044*/ 	.byte	0x00, 0xf5, 0x21, 0x00


	//----- nvinfo : EIATTR_KPARAM_INFO
	.align		4
.L_15:
        /*0048*/ 	.byte	0x04, 0x17
        /*004a*/ 	.short	(.L_17 - .L_16)
.L_16:
        /*004c*/ 	.word	0x00000000
        /*0050*/ 	.short	0x0003
        /*0052*/ 	.short	0x0018
        /*0054*/ 	.byte	0x00, 0xf5, 0x21, 0x00


	//----- nvinfo : EIATTR_KPARAM_INFO
	.align		4
.L_17:
        /*0058*/ 	.byte	0x04, 0x17
        /*005a*/ 	.short	(.L_19 - .L_18)
.L_18:
        /*005c*/ 	.word	0x00000000
        /*0060*/ 	.short	0x0002
        /*0062*/ 	.short	0x0010
        /*0064*/ 	.byte	0x00, 0xf5, 0x21, 0x00


	//----- nvinfo : EIATTR_KPARAM_INFO
	.align		4
.L_19:
        /*0068*/ 	.byte	0x04, 0x17
        /*006a*/ 	.short	(.L_21 - .L_20)
.L_20:
        /*006c*/ 	.word	0x00000000
        /*0070*/ 	.short	0x0001
        /*0072*/ 	.short	0x0008
        /*0074*/ 	.byte	0x00, 0xf5, 0x21, 0x00


	//----- nvinfo : EIATTR_KPARAM_INFO
	.align		4
.L_21:
        /*0078*/ 	.byte	0x04, 0x17
        /*007a*/ 	.short	(.L_23 - .L_22)
.L_22:
        /*007c*/ 	.word	0x00000000
        /*0080*/ 	.short	0x0000
        /*0082*/ 	.short	0x0000
        /*0084*/ 	.byte	0x00, 0xf5, 0x21, 0x00


	//----- nvinfo : EIATTR_SPARSE_MMA_MASK
	.align		4
.L_23:
        /*0088*/ 	.byte	0x03, 0x50
        /*008a*/ 	.short	0x0000


	//----- nvinfo : EIATTR_MAXREG_COUNT
	.align		4
        /*008c*/ 	.byte	0x03, 0x1b
        /*008e*/ 	.short	0x00ff


	//----- nvinfo : EIATTR_MERCURY_ISA_VERSION
	.align		4
        /*0090*/ 	.byte	0x03, 0x5f
        /*0092*/ 	.short	0x0101


	//----- nvinfo : EIATTR_VRC_CTA_INIT_COUNT
	.align		4
        /*0094*/ 	.byte	0x02, 0x4a
	.zero		1
	.zero		1


	//----- nvinfo : EIATTR_EXIT_INSTR_OFFSETS
	.align		4
        /*0098*/ 	.byte	0x04, 0x1c
        /*009a*/ 	.short	(.L_25 - .L_24)


	//   ....[0]....
.L_24:
        /*009c*/ 	.word	0x00000070


	//   ....[1]....
        /*00a0*/ 	.word	0x00000260


	//----- nvinfo : EIATTR_CBANK_PARAM_SIZE
	.align		4
.L_25:
        /*00a4*/ 	.byte	0x03, 0x19
        /*00a6*/ 	.short	0x003c


	//----- nvinfo : EIATTR_PARAM_CBANK
	.align		4
        /*00a8*/ 	.byte	0x04, 0x0a
        /*00aa*/ 	.short	(.L_27 - .L_26)
	.align		4
.L_26:
        /*00ac*/ 	.word	index@(.nv.constant0._Z19kernel_weigthed_sumPfS_S_S_S_S_S_i)
        /*00b0*/ 	.short	0x0380
        /*00b2*/ 	.short	0x003c


	//----- nvinfo : EIATTR_SW_WAR
	.align		4
.L_27:
        /*00b4*/ 	.byte	0x04, 0x36
        /*00b6*/ 	.short	(.L_29 - .L_28)
.L_28:
        /*00b8*/ 	.word	0x00000008
.L_29:


//--------------------- .nv.callgraph             --------------------------
	.section	.nv.callgraph,"",@"SHT_CUDA_CALLGRAPH"
	.align	4
	.sectionentsize	8
	.align		4
        /*0000*/ 	.word	0x00000000
	.align		4
        /*0004*/ 	.word	0xffffffff
	.align		4
        /*0008*/ 	.word	0x00000000
	.align		4
        /*000c*/ 	.word	0xfffffffe
	.align		4
        /*0010*/ 	.word	0x00000000
	.align		4
        /*0014*/ 	.word	0xfffffffd
	.align		4
        /*0018*/ 	.word	0x00000000
	.align		4
        /*001c*/ 	.word	0xfffffffc


//--------------------- .text._Z19kernel_weigthed_sumPfS_S_S_S_S_S_i --------------------------
	.section	.text._Z19kernel_weigthed_sumPfS_S_S_S_S_S_i,"ax",@progbits
	.align	128
        .global         _Z19kernel_weigthed_sumPfS_S_S_S_S_S_i
        .type           _Z19kernel_weigthed_sumPfS_S_S_S_S_S_i,@function
        .size           _Z19kernel_weigthed_sumPfS_S_S_S_S_S_i,(.L_x_1 - _Z19kernel_weigthed_sumPfS_S_S_S_S_S_i)
        .other          _Z19kernel_weigthed_sumPfS_S_S_S_S_S_i,@"STO_CUDA_ENTRY STV_DEFAULT"
_Z19kernel_weigthed_sumPfS_S_S_S_S_S_i:
.text._Z19kernel_weigthed_sumPfS_S_S_S_S_S_i:
[----:B------:R-:W-:Y:S01]  /*0000*/  LDC R1, c[0x0][0x37c] ;  /* 0x0000df00ff017b82 */ /* 0x000fe20000000800 */
[----:B------:R-:W0:Y:S07]  /*0010*/  S2R R7, SR_TID.X ;  /* 0x0000000000077919 */ /* 0x000e2e0000002100 */
[----:B------:R-:W0:Y:S01]  /*0020*/  S2UR UR4, SR_CTAID.X ;  /* 0x00000000000479c3 */ /* 0x000e220000002500 */
[----:B------:R-:W1:Y:S07]  /*0030*/  LDCU UR5, c[0x0][0x3b8] ;  /* 0x00007700ff0577ac */ /* 0x000e6e0008000800 */
[----:B------:R-:W0:Y:S02]  /*0040*/  LDC R0, c[0x0][0x360] ;  /* 0x0000d800ff007b82 */ /* 0x000e240000000800 */
[----:B0-----:R-:W-:-:S05]  /*0050*/  IMAD R7, R0, UR4, R7 ;  /* 0x0000000400077c24 */ /* 0x001fca000f8e0207 */
[----:B-1----:R-:W-:-:S13]  /*0060*/  ISETP.GE.AND P0, PT, R7, UR5, PT ;  /* 0x0000000507007c0c */ /* 0x002fda000bf06270 */
[----:B------:R-:W-:Y:S05]  /*0070*/  @P0 EXIT ;  /* 0x000000000000094d */ /* 0x000fea0003800000 */
[----:B------:R-:W0:Y:S01]  /*0080*/  LDC.64 R10, c[0x0][0x390] ;  /* 0x0000e400ff0a7b82 */ /* 0x000e220000000a00 */
[----:B------:R-:W1:Y:S07]  /*0090*/  LDCU.64 UR4, c[0x0][0x358] ;  /* 0x00006b00ff0477ac */ /* 0x000e6e0008000a00 */
[----:B------:R-:W2:Y:S08]  /*00a0*/  LDC.64 R8, c[0x0][0x388] ;  /* 0x0000e200ff087b82 */ /* 0x000eb00000000a00 */
[----:B------:R-:W3:Y:S08]  /*00b0*/  LDC.64 R2, c[0x0][0x3b0] ;  /* 0x0000ec00ff027b82 */ /* 0x000ef00000000a00 */
[----:B------:R-:W4:Y:S01]  /*00c0*/  LDC.64 R12, c[0x0][0x398] ;  /* 0x0000e600ff0c7b82 */ /* 0x000f220000000a00 */
[----:B0-----:R-:W-:-:S06]  /*00d0*/  IMAD.WIDE R10, R7, 0x4, R10 ;  /* 0x00000004070a7825 */ /* 0x001fcc00078e020a */
[----:B-1----:R-:W5:Y:S01]  /*00e0*/  LDG.E R11, desc[UR4][R10.64] ;  /* 0x000000040a0b7981 */ /* 0x002f62000c1e1900 */
[----:B------:R-:W0:Y:S01]  /*00f0*/  LDC.64 R14, c[0x0][0x3a0] ;  /* 0x0000e800ff0e7b82 */ /* 0x000e220000000a00 */
[----:B--2---:R-:W-:-:S06]  /*0100*/  IMAD.WIDE R8, R7, 0x4, R8 ;  /* 0x0000000407087825 */ /* 0x004fcc00078e0208 */
[----:B------:R-:W2:Y:S01]  /*0110*/  LDG.E R9, desc[UR4][R8.64] ;  /* 0x0000000408097981 */ /* 0x000ea2000c1e1900 */
[----:B------:R-:W1:Y:S03]  /*0120*/  LDC.64 R4, c[0x0][0x3a8] ;  /* 0x0000ea00ff047b82 */ /* 0x000e660000000a00 */
[----:B---3--:R-:W5:Y:S04]  /*0130*/  LDG.E R6, desc[UR4][R2.64+0x4] ;  /* 0x0000040402067981 */ /* 0x008f68000c1e1900 */
[----:B------:R-:W2:Y:S01]  /*0140*/  LDG.E R0, desc[UR4][R2.64] ;  /* 0x0000000402007981 */ /* 0x000ea2000c1e1900 */
[----:B----4-:R-:W-:-:S03]  /*0150*/  IMAD.WIDE R12, R7, 0x4, R12 ;  /* 0x00000004070c7825 */ /* 0x010fc600078e020c */
[----:B------:R-:W3:Y:S04]  /*0160*/  LDG.E R19, desc[UR4][R2.64+0x8] ;  /* 0x0000080402137981 */ /* 0x000ee8000c1e1900 */
[----:B------:R-:W3:Y:S01]  /*0170*/  LDG.E R12, desc[UR4][R12.64] ;  /* 0x000000040c0c7981 */ /* 0x000ee2000c1e1900 */
[----:B0-----:R-:W-:-:S03]  /*0180*/  IMAD.WIDE R14, R7, 0x4, R14 ;  /* 0x00000004070e7825 */ /* 0x001fc600078e020e */
[----:B------:R-:W4:Y:S04]  /*0190*/  LDG.E R21, desc[UR4][R2.64+0xc] ;  /* 0x00000c0402157981 */ /* 0x000f28000c1e1900 */
[----:B------:R-:W4:Y:S01]  /*01a0*/  LDG.E R14, desc[UR4][R14.64] ;  /* 0x000000040e0e7981 */ /* 0x000f22000c1e1900 */
[C---:B-1----:R-:W-:Y:S02]  /*01b0*/  IMAD.WIDE R16, R7.reuse, 0x4, R4 ;  /* 0x0000000407107825 */ /* 0x042fe400078e0204 */
[----:B------:R-:W0:Y:S01]  /*01c0*/  LDC.64 R4, c[0x0][0x380] ;  /* 0x0000e000ff047b82 */ /* 0x000e220000000a00 */
[----:B------:R-:W4:Y:S04]  /*01d0*/  LDG.E R23, desc[UR4][R2.64+0x10] ;  /* 0x0000100402177981 */ /* 0x000f28000c1e1900 */
[----:B------:R-:W4:Y:S01]  /*01e0*/  LDG.E R16, desc[UR4][R16.64] ;  /* 0x0000000410107981 */ /* 0x000f22000c1e1900 */
[----:B0-----:R-:W-:-:S04]  /*01f0*/  IMAD.WIDE R4, R7, 0x4, R4 ;  /* 0x0000000407047825 */ /* 0x001fc800078e0204 */
[----:B-----5:R-:W-:-:S04]  /*0200*/  FMUL R11, R6, R11 ;  /* 0x0000000b060b7220 */ /* 0x020fc80000400000 */
[----:B--2---:R-:W-:-:S04]  /*0210*/  FFMA R0, R0, R9, R11 ;  /* 0x0000000900007223 */ /* 0x004fc8000000000b */
[----:B---3--:R-:W-:-:S04]  /*0220*/  FFMA R0, R19, R12, R0 ;  /* 0x0000000c13007223 */ /* 0x008fc80000000000 */
[----:B----4-:R-:W-:-:S04]  /*0230*/  FFMA R0, R21, R14, R0 ;  /* 0x0000000e15007223 */ /* 0x010fc80000000000 */
[----:B------:R-:W-:-:S05]  /*0240*/  FFMA R23, R23, R16, R0 ;  /* 0x0000001017177223 */ /* 0x000fca0000000000 */
[----:B------:R-:W-:Y:S01]  /*0250*/  STG.E desc[UR4][R4.64], R23 ;  /* 0x0000001704007986 */ /* 0x000fe2000c101904 */
[----:B------:R-:W-:Y:S05]  /*0260*/  EXIT ;  /* 0x000000000000794d */ /* 0x000fea0003800000 */
.L_x_0:
[----:B------:R-:W-:-:S00]  /*0270*/  BRA `(.L_x_0) ;  /* 0xfffffffc00fc7947 */ /* 0x000fc0000383ffff */
[----:B------:R-:W-:-:S00]  /*0280*/  NOP ;  /* 0x0000000000007918 */ /* 0x000fc00000000000 */
[----:B------:R-:W-:-:S00]  /*0290*/  NOP ;  /* 0x0000000000007918 */ /* 0x000fc00000000000 */
[----:B------:R-:W-:-:S00]  /*02a0*/  NOP ;  /* 0x0000000000007918 */ /* 0x000fc00000000000 */
[----:B------:R-:W-:-:S00]  /*02b0*/  NOP ;  /* 0x0000000000007918 */ /* 0x000fc00000000000 */
[----:B------:R-:W-:-:S00]  /*02c0*/  NOP ;  /* 0x0000000000007918 */ /* 0x000fc00000000000 */
[----:B------:R-:W-:-:S00]  /*02d0*/  NOP ;  /* 0x0000000000007918 */ /* 0x000fc00000000000 */
[----:B------:R-:W-:-:S00]  /*02e0*/  NOP ;  /* 0x0000000000007918 */ /* 0x000fc00000000000 */
[----:B------:R-:W-:-:S00]  /*02f0*/  NOP ;  /* 0x0000000000007918 */ /* 0x000fc00000000000 */
.L_x_1:


//--------------------- .nv.shared.reserved.0     --------------------------
	.section	.nv.shared.reserved.0,"aw",@nobits
	.weak		__nv_reservedSMEM_offset_0_alias
	.size		__nv_reservedSMEM_offset_0_alias, 0, 64
	.other		__nv_reservedSMEM_offset_0_alias,@"STO_CUDA_RESERVED_SHARED STV_DEFAULT"
__nv_reservedSMEM_offset_0_alias:
	.zero		0
	.zero		64


//--------------------- .nv.constant0._Z19kernel_weigthed_sumPfS_S_S_S_S_S_i --------------------------
	.section	.nv.constant0._Z19kernel_weigthed_sumPfS_S_S_S_S_S_i,"a",@progbits
	.sectionflags	@""
	.align	4
.nv.constant0._Z19kernel_weigthed_sumPfS_S_S_S_S_S_i:
	.zero		956


//--------------------- SYMBOLS --------------------------

	.type		.nv.reservedSmem.offset0,@object
	.size		.nv.reservedSmem.offset0,0x4
